//
// Generated by NVIDIA NVVM Compiler
//
// Compiler Build ID: CL-36424714
// Cuda compilation tools, release 13.0, V13.0.88
// Based on NVVM 20.0.0
//

.version 9.0
.target sm_100
.address_size 64

.extern .shared .align 16 .b8 shared_fib[];

.func _Z12matrix_powerPA2_xi(
	.param .b64 _Z12matrix_powerPA2_xi_param_0,
	.param .b32 _Z12matrix_powerPA2_xi_param_1
)
{
	.reg .pred 	%p<4>;
	.reg .b32 	%r<6>;
	.reg .b64 	%rd<15>;

	ld.param.u64 	%rd6, [_Z12matrix_powerPA2_xi_param_0];
	ld.param.u32 	%r1, [_Z12matrix_powerPA2_xi_param_1];
	cvta.to.local.u64 	%rd1, %rd6;
	setp.lt.u32 	%p1, %r1, 2;
	@%p1 bra 	$L__BB0_3;
	shr.u32 	%r2, %r1, 31;
	add.s32 	%r3, %r1, %r2;
	shr.s32 	%r4, %r3, 1;
	{ // callseq 0, 0
	.param .b64 param0;
	st.param.b64 	[param0], %rd6;
	.param .b32 param1;
	st.param.b32 	[param1], %r4;
	call.uni 
	_Z12matrix_powerPA2_xi, 
	(
	param0, 
	param1
	);
	} // callseq 0
	ld.local.u64 	%rd7, [%rd1];
	ld.local.u64 	%rd8, [%rd1+8];
	ld.local.u64 	%rd9, [%rd1+16];
	mul.lo.s64 	%rd10, %rd9, %rd8;
	mad.lo.s64 	%rd2, %rd7, %rd7, %rd10;
	ld.local.u64 	%rd11, [%rd1+24];
	add.s64 	%rd12, %rd11, %rd7;
	mul.lo.s64 	%rd3, %rd12, %rd8;
	mul.lo.s64 	%rd4, %rd12, %rd9;
	mad.lo.s64 	%rd5, %rd11, %rd11, %rd10;
	st.local.u64 	[%rd1], %rd2;
	st.local.u64 	[%rd1+8], %rd3;
	st.local.u64 	[%rd1+16], %rd4;
	st.local.u64 	[%rd1+24], %rd5;
	and.b32  	%r5, %r1, 1;
	setp.eq.b32 	%p2, %r5, 1;
	not.pred 	%p3, %p2;
	@%p3 bra 	$L__BB0_3;
	add.s64 	%rd13, %rd3, %rd2;
	add.s64 	%rd14, %rd5, %rd4;
	st.local.u64 	[%rd1], %rd13;
	st.local.u64 	[%rd1+8], %rd2;
	st.local.u64 	[%rd1+16], %rd14;
	st.local.u64 	[%rd1+24], %rd4;
$L__BB0_3:
	ret;

}
	// .globl	_Z18fibonacci_parallelPii
.visible .entry _Z18fibonacci_parallelPii(
	.param .u64 .ptr .align 1 _Z18fibonacci_parallelPii_param_0,
	.param .u32 _Z18fibonacci_parallelPii_param_1
)
{
	.reg .pred 	%p<9>;
	.reg .b32 	%r<47>;
	.reg .b64 	%rd<5>;

	ld.param.u64 	%rd2, [_Z18fibonacci_parallelPii_param_0];
	ld.param.u32 	%r21, [_Z18fibonacci_parallelPii_param_1];
	cvta.to.global.u64 	%rd1, %rd2;
	mov.u32 	%r22, %ctaid.x;
	mov.u32 	%r23, %ntid.x;
	mov.u32 	%r24, %tid.x;
	mad.lo.s32 	%r1, %r22, %r23, %r24;
	setp.ge.s32 	%p1, %r1, %r21;
	@%p1 bra 	$L__BB1_13;
	setp.eq.s32 	%p2, %r1, 0;
	@%p2 bra 	$L__BB1_11;
	setp.eq.s32 	%p3, %r1, 1;
	@%p3 bra 	$L__BB1_12;
	setp.lt.s32 	%p4, %r1, 2;
	mov.b32 	%r46, 1;
	@%p4 bra 	$L__BB1_10;
	add.s32 	%r2, %r1, -1;
	add.s32 	%r31, %r1, -2;
	and.b32  	%r3, %r2, 3;
	setp.lt.u32 	%p5, %r31, 3;
	mov.b32 	%r42, 0;
	mov.b32 	%r46, 1;
	@%p5 bra 	$L__BB1_7;
	and.b32  	%r34, %r2, -4;
	neg.s32 	%r37, %r34;
	mov.b32 	%r42, 0;
	mov.b32 	%r46, 1;
$L__BB1_6:
	add.s32 	%r35, %r46, %r42;
	add.s32 	%r36, %r35, %r46;
	add.s32 	%r42, %r36, %r35;
	add.s32 	%r46, %r42, %r36;
	add.s32 	%r37, %r37, 4;
	setp.ne.s32 	%p6, %r37, 0;
	@%p6 bra 	$L__BB1_6;
$L__BB1_7:
	setp.eq.s32 	%p7, %r3, 0;
	@%p7 bra 	$L__BB1_10;
	neg.s32 	%r43, %r3;
$L__BB1_9:
	.pragma "nounroll";
	mov.u32 	%r16, %r46;
	add.s32 	%r46, %r16, %r42;
	add.s32 	%r43, %r43, 1;
	setp.ne.s32 	%p8, %r43, 0;
	mov.u32 	%r42, %r16;
	@%p8 bra 	$L__BB1_9;
$L__BB1_10:
	mul.wide.s32 	%rd3, %r1, 4;
	add.s64 	%rd4, %rd1, %rd3;
	st.global.u32 	[%rd4], %r46;
	bra.uni 	$L__BB1_13;
$L__BB1_11:
	mov.b32 	%r26, 0;
	st.global.u32 	[%rd1], %r26;
	bra.uni 	$L__BB1_13;
$L__BB1_12:
	mov.b32 	%r25, 1;
	st.global.u32 	[%rd1+4], %r25;
$L__BB1_13:
	ret;

}
	// .globl	_Z25fibonacci_matrix_parallelPxi
.visible .entry _Z25fibonacci_matrix_parallelPxi(
	.param .u64 .ptr .align 1 _Z25fibonacci_matrix_parallelPxi_param_0,
	.param .u32 _Z25fibonacci_matrix_parallelPxi_param_1
)
{
	.local .align 16 .b8 	__local_depot2[32];
	.reg .b64 	%SP;
	.reg .b64 	%SPL;
	.reg .pred 	%p<4>;
	.reg .b32 	%r<7>;
	.reg .b64 	%rd<12>;

	mov.u64 	%SPL, __local_depot2;
	cvta.local.u64 	%SP, %SPL;
	ld.param.u64 	%rd2, [_Z25fibonacci_matrix_parallelPxi_param_0];
	ld.param.u32 	%r2, [_Z25fibonacci_matrix_parallelPxi_param_1];
	cvta.to.global.u64 	%rd1, %rd2;
	mov.u32 	%r3, %ctaid.x;
	mov.u32 	%r4, %ntid.x;
	mov.u32 	%r5, %tid.x;
	mad.lo.s32 	%r1, %r3, %r4, %r5;
	setp.ge.s32 	%p1, %r1, %r2;
	@%p1 bra 	$L__BB2_6;
	setp.eq.s32 	%p2, %r1, 1;
	@%p2 bra 	$L__BB2_4;
	setp.ne.s32 	%p3, %r1, 0;
	@%p3 bra 	$L__BB2_5;
	mov.b64 	%rd4, 0;
	st.global.u64 	[%rd1], %rd4;
	bra.uni 	$L__BB2_6;
$L__BB2_4:
	mov.b64 	%rd3, 1;
	st.global.u64 	[%rd1+8], %rd3;
	bra.uni 	$L__BB2_6;
$L__BB2_5:
	add.u64 	%rd5, %SP, 0;
	add.u64 	%rd6, %SPL, 0;
	mov.b64 	%rd7, 1;
	st.local.v2.u64 	[%rd6], {%rd7, %rd7};
	mov.b64 	%rd8, 0;
	st.local.v2.u64 	[%rd6+16], {%rd7, %rd8};
	add.s32 	%r6, %r1, -1;
	{ // callseq 1, 0
	.param .b64 param0;
	st.param.b64 	[param0], %rd5;
	.param .b32 param1;
	st.param.b32 	[param1], %r6;
	call.uni 
	_Z12matrix_powerPA2_xi, 
	(
	param0, 
	param1
	);
	} // callseq 1
	ld.local.u64 	%rd9, [%rd6];
	mul.wide.s32 	%rd10, %r1, 8;
	add.s64 	%rd11, %rd1, %rd10;
	st.global.u64 	[%rd11], %rd9;
$L__BB2_6:
	ret;

}
	// .globl	_Z25fibonacci_shared_parallelPii
.visible .entry _Z25fibonacci_shared_parallelPii(
	.param .u64 .ptr .align 1 _Z25fibonacci_shared_parallelPii_param_0,
	.param .u32 _Z25fibonacci_shared_parallelPii_param_1
)
{
	.reg .pred 	%p<19>;
	.reg .b32 	%r<64>;
	.reg .b64 	%rd<5>;

	ld.param.u64 	%rd1, [_Z25fibonacci_shared_parallelPii_param_0];
	ld.param.u32 	%r25, [_Z25fibonacci_shared_parallelPii_param_1];
	mov.u32 	%r26, %ctaid.x;
	mov.u32 	%r1, %ntid.x;
	mul.lo.s32 	%r2, %r26, %r1;
	mov.u32 	%r3, %tid.x;
	add.s32 	%r4, %r2, %r3;
	setp.eq.s32 	%p1, %r3, 1;
	@%p1 bra 	$L__BB3_3;
	setp.ne.s32 	%p2, %r3, 0;
	@%p2 bra 	$L__BB3_5;
	mov.b32 	%r28, 0;
	st.shared.u32 	[shared_fib], %r28;
	bra.uni 	$L__BB3_5;
$L__BB3_3:
	setp.lt.u32 	%p3, %r1, 2;
	@%p3 bra 	$L__BB3_5;
	mov.b32 	%r27, 1;
	st.shared.u32 	[shared_fib+4], %r27;
$L__BB3_5:
	bar.sync 	0;
	setp.lt.u32 	%p4, %r1, 3;
	add.s32 	%r29, %r2, 2;
	setp.ge.u32 	%p5, %r29, %r25;
	shl.b32 	%r30, %r3, 2;
	mov.u32 	%r31, shared_fib;
	add.s32 	%r5, %r31, %r30;
	or.pred  	%p6, %p4, %p5;
	@%p6 bra 	$L__BB3_23;
	sub.s32 	%r33, %r25, %r2;
	add.s32 	%r34, %r33, -3;
	add.s32 	%r35, %r1, -3;
	min.u32 	%r36, %r34, %r35;
	add.s32 	%r6, %r36, 1;
	and.b32  	%r7, %r6, 3;
	setp.lt.u32 	%p7, %r36, 3;
	mov.b32 	%r61, 2;
	@%p7 bra 	$L__BB3_18;
	and.b32  	%r8, %r6, -4;
	neg.s32 	%r58, %r3;
	mov.b32 	%r60, 2;
	mov.b32 	%r59, 0;
$L__BB3_8:
	setp.ne.s32 	%p8, %r58, -2;
	@%p8 bra 	$L__BB3_10;
	ld.shared.u32 	%r39, [%r5+-4];
	ld.shared.u32 	%r40, [%r5+-8];
	add.s32 	%r41, %r40, %r39;
	st.shared.u32 	[%r5], %r41;
$L__BB3_10:
	bar.sync 	0;
	add.s32 	%r42, %r60, 1;
	setp.ne.s32 	%p9, %r3, %r42;
	@%p9 bra 	$L__BB3_12;
	ld.shared.u32 	%r43, [%r5+-4];
	ld.shared.u32 	%r44, [%r5+-8];
	add.s32 	%r45, %r44, %r43;
	st.shared.u32 	[%r5], %r45;
$L__BB3_12:
	bar.sync 	0;
	add.s32 	%r13, %r60, 2;
	setp.ne.s32 	%p10, %r3, %r13;
	@%p10 bra 	$L__BB3_14;
	ld.shared.u32 	%r46, [%r5+-4];
	ld.shared.u32 	%r47, [%r5+-8];
	add.s32 	%r48, %r47, %r46;
	st.shared.u32 	[%r5], %r48;
$L__BB3_14:
	bar.sync 	0;
	add.s32 	%r49, %r60, 3;
	setp.ne.s32 	%p11, %r3, %r49;
	@%p11 bra 	$L__BB3_16;
	ld.shared.u32 	%r50, [%r5+-4];
	ld.shared.u32 	%r51, [%r5+-8];
	add.s32 	%r52, %r51, %r50;
	st.shared.u32 	[%r5], %r52;
$L__BB3_16:
	bar.sync 	0;
	add.s32 	%r60, %r60, 4;
	add.s32 	%r59, %r59, 4;
	add.s32 	%r58, %r58, 4;
	setp.ne.s32 	%p12, %r13, %r8;
	@%p12 bra 	$L__BB3_8;
	add.s32 	%r61, %r59, 2;
$L__BB3_18:
	setp.eq.s32 	%p13, %r7, 0;
	@%p13 bra 	$L__BB3_23;
	sub.s32 	%r63, %r61, %r3;
	neg.s32 	%r62, %r7;
$L__BB3_20:
	.pragma "nounroll";
	setp.ne.s32 	%p14, %r63, 0;
	@%p14 bra 	$L__BB3_22;
	ld.shared.u32 	%r53, [%r5+-4];
	ld.shared.u32 	%r54, [%r5+-8];
	add.s32 	%r55, %r54, %r53;
	st.shared.u32 	[%r5], %r55;
$L__BB3_22:
	bar.sync 	0;
	add.s32 	%r63, %r63, 1;
	add.s32 	%r62, %r62, 1;
	setp.ne.s32 	%p15, %r62, 0;
	@%p15 bra 	$L__BB3_20;
$L__BB3_23:
	setp.ge.s32 	%p16, %r4, %r25;
	setp.ge.u32 	%p17, %r3, %r1;
	or.pred  	%p18, %p16, %p17;
	@%p18 bra 	$L__BB3_25;
	ld.shared.u32 	%r57, [%r5];
	cvta.to.global.u64 	%rd2, %rd1;
	mul.wide.s32 	%rd3, %r4, 4;
	add.s64 	%rd4, %rd2, %rd3;
	st.global.u32 	[%rd4], %r57;
$L__BB3_25:
	ret;

}


// ===== COMPILED SASS (sm_100) =====

	.target	sm_100

	.elftype	@"ET_EXEC"


//--------------------- .note.nv.tkinfo           --------------------------
	.section	.note.nv.tkinfo,"",@"SHT_NOTE"
	.sectionflags	@"SHF_NOTE_NV_TKINFO"
	.tkinfo
        /*0018*/ 	.word	0x00000002
        /*0030*/ 	.string	""
        /*0030*/ 	.string	"ptxas"
        /*0030*/ 	.string	"Cuda compilation tools, release 13.0, V13.0.88"
        /*0030*/ 	.string	"Build cuda_13.0.r13.0/compiler.36424714_0"
        /*0030*/ 	.string	"-arch sm_100 -m 64 "



//--------------------- .note.nv.cuinfo           --------------------------
	.section	.note.nv.cuinfo,"",@"SHT_NOTE"
	.sectionflags	@"SHF_NOTE_NV_CUINFO"
        /*0018*/ 	.short	0x0002
        /*001a*/ 	.short	0x0064
        /*001c*/ 	.short	0x0082
	.zero		2


//--------------------- .nv.info                  --------------------------
	.section	.nv.info,"",@"SHT_CUDA_INFO"
	.align	4


	//----- nvinfo : EIATTR_REGCOUNT
	.align		4
        /*0000*/ 	.byte	0x04, 0x2f
        /*0002*/ 	.short	(.L_1 - .L_0)
	.align		4
.L_0:
        /*0004*/ 	.word	index@(_Z18fibonacci_parallelPii)
        /*0008*/ 	.word	0x00000009


	//----- nvinfo : EIATTR_FRAME_SIZE
	.align		4
.L_1:
        /*000c*/ 	.byte	0x04, 0x11
        /*000e*/ 	.short	(.L_3 - .L_2)
	.align		4
.L_2:
        /*0010*/ 	.word	index@(_Z18fibonacci_parallelPii)
        /*0014*/ 	.word	0x00000000


	//----- nvinfo : EIATTR_REGCOUNT
	.align		4
.L_3:
        /*0018*/ 	.byte	0x04, 0x2f
        /*001a*/ 	.short	(.L_5 - .L_4)
	.align		4
.L_4:
        /*001c*/ 	.word	index@(_Z25fibonacci_matrix_parallelPxi)
        /*0020*/ 	.word	0x0000001c


	//----- nvinfo : EIATTR_FRAME_SIZE
	.align		4
.L_5:
        /*0024*/ 	.byte	0x04, 0x11
        /*0026*/ 	.short	(.L_7 - .L_6)
	.align		4
.L_6:
        /*0028*/ 	.word	index@($_Z25fibonacci_matrix_parallelPxi$_Z12matrix_powerPA2_xi)
        /*002c*/ 	.word	0x00000020


	//----- nvinfo : EIATTR_FRAME_SIZE
	.align		4
.L_7:
        /*0030*/ 	.byte	0x04, 0x11
        /*0032*/ 	.short	(.L_9 - .L_8)
	.align		4
.L_8:
        /*0034*/ 	.word	index@(_Z25fibonacci_matrix_parallelPxi)
        /*0038*/ 	.word	0x00000020


	//----- nvinfo : EIATTR_REGCOUNT
	.align		4
.L_9:
        /*003c*/ 	.byte	0x04, 0x2f
        /*003e*/ 	.short	(.L_11 - .L_10)
	.align		4
.L_10:
        /*0040*/ 	.word	index@(_Z25fibonacci_shared_parallelPii)
        /*0044*/ 	.word	0x00000010


	//----- nvinfo : EIATTR_FRAME_SIZE
	.align		4
.L_11:
        /*0048*/ 	.byte	0x04, 0x11
        /*004a*/ 	.short	(.L_13 - .L_12)
	.align		4
.L_12:
        /*004c*/ 	.word	index@(_Z25fibonacci_shared_parallelPii)
        /*0050*/ 	.word	0x00000000


	//----- nvinfo : EIATTR_MIN_STACK_SIZE
	.align		4
.L_13:
        /*0054*/ 	.byte	0x04, 0x12
        /*0056*/ 	.short	(.L_15 - .L_14)
	.align		4
.L_14:
        /*0058*/ 	.word	index@(_Z25fibonacci_shared_parallelPii)
        /*005c*/ 	.word	0x00000000


	//----- nvinfo : EIATTR_MIN_STACK_SIZE
	.align		4
.L_15:
        /*0060*/ 	.byte	0x04, 0x12
        /*0062*/ 	.short	(.L_17 - .L_16)
	.align		4
.L_16:
        /*0064*/ 	.word	index@(_Z25fibonacci_matrix_parallelPxi)
        /*0068*/ 	.word	0x00000020


	//----- nvinfo : EIATTR_MIN_STACK_SIZE
	.align		4
.L_17:
        /*006c*/ 	.byte	0x04, 0x12
        /*006e*/ 	.short	(.L_19 - .L_18)
	.align		4
.L_18:
        /*0070*/ 	.word	index@(_Z18fibonacci_parallelPii)
        /*0074*/ 	.word	0x00000000
.L_19:


//--------------------- .nv.compat                --------------------------
	.section	.nv.compat,"",@"SHT_CUDA_COMPAT_INFO"
	.align	4
        /*0000*/ 	.byte	0x02, 0x09, 0x00, 0x00, 0x02, 0x02, 0x01, 0x00, 0x02, 0x05, 0x05, 0x00, 0x03, 0x07, 0x01, 0x01
        /*0010*/ 	.byte	0x02, 0x03, 0x00, 0x00, 0x02, 0x06, 0x01, 0x00, 0x04, 0x0b, 0x08, 0x00, 0x09, 0x00, 0x00, 0x00
        /*0020*/ 	.byte	0x00, 0x00, 0x00, 0x00


//--------------------- .nv.info._Z25fibonacci_shared_parallelPii --------------------------
	.section	.nv.info._Z25fibonacci_shared_parallelPii,"",@"SHT_CUDA_INFO"
	.sectionflags	@""
	.align	4


	//----- nvinfo : EIATTR_CUDA_API_VERSION
	.align		4
        /*0000*/ 	.byte	0x04, 0x37
        /*0002*/ 	.short	(.L_21 - .L_20)
.L_20:
        /*0004*/ 	.word	0x00000082


	//----- nvinfo : EIATTR_KPARAM_INFO
	.align		4
.L_21:
        /*0008*/ 	.byte	0x04, 0x17
        /*000a*/ 	.short	(.L_23 - .L_22)
.L_22:
        /*000c*/ 	.word	0x00000000
        /*0010*/ 	.short	0x0001
        /*0012*/ 	.short	0x0008
        /*0014*/ 	.byte	0x00, 0xf0, 0x11, 0x00


	//----- nvinfo : EIATTR_KPARAM_INFO
	.align		4
.L_23:
        /*0018*/ 	.byte	0x04, 0x17
        /*001a*/ 	.short	(.L_25 - .L_24)
.L_24:
        /*001c*/ 	.word	0x00000000
        /*0020*/ 	.short	0x0000
        /*0022*/ 	.short	0x0000
        /*0024*/ 	.byte	0x00, 0xf5, 0x21, 0x00


	//----- nvinfo : EIATTR_SPARSE_MMA_MASK
	.align		4
.L_25:
        /*0028*/ 	.byte	0x03, 0x50
        /*002a*/ 	.short	0x0000


	//----- nvinfo : EIATTR_MAXREG_COUNT
	.align		4
        /*002c*/ 	.byte	0x03, 0x1b
        /*002e*/ 	.short	0x00ff


	//----- nvinfo : EIATTR_NUM_BARRIERS
	.align		4
        /*0030*/ 	.byte	0x02, 0x4c
        /*0032*/ 	.byte	0x01
	.zero		1


	//----- nvinfo : EIATTR_MERCURY_ISA_VERSION
	.align		4
        /*0034*/ 	.byte	0x03, 0x5f
        /*0036*/ 	.short	0x0101


	//----- nvinfo : EIATTR_VRC_CTA_INIT_COUNT
	.align		4
        /*0038*/ 	.byte	0x02, 0x4a
	.zero		1
	.zero		1


	//----- nvinfo : EIATTR_EXIT_INSTR_OFFSETS
	.align		4
        /*003c*/ 	.byte	0x04, 0x1c
        /*003e*/ 	.short	(.L_27 - .L_26)


	//   ....[0]....
.L_26:
        /*0040*/ 	.word	0x000005f0


	//   ....[1]....
        /*0044*/ 	.word	0x00000650


	//----- nvinfo : EIATTR_CRS_STACK_SIZE
	.align		4
.L_27:
        /*0048*/ 	.byte	0x04, 0x1e
        /*004a*/ 	.short	(.L_29 - .L_28)
.L_28:
        /*004c*/ 	.word	0x00000000


	//----- nvinfo : EIATTR_CBANK_PARAM_SIZE
	.align		4
.L_29:
        /*0050*/ 	.byte	0x03, 0x19
        /*0052*/ 	.short	0x000c


	//----- nvinfo : EIATTR_PARAM_CBANK
	.align		4
        /*0054*/ 	.byte	0x04, 0x0a
        /*0056*/ 	.short	(.L_31 - .L_30)
	.align		4
.L_30:
        /*0058*/ 	.word	index@(.nv.constant0._Z25fibonacci_shared_parallelPii)
        /*005c*/ 	.short	0x0380
        /*005e*/ 	.short	0x000c


	//----- nvinfo : EIATTR_SW_WAR
	.align		4
.L_31:
        /*0060*/ 	.byte	0x04, 0x36
        /*0062*/ 	.short	(.L_33 - .L_32)
.L_32:
        /*0064*/ 	.word	0x00000008
.L_33:


//--------------------- .nv.info._Z25fibonacci_matrix_parallelPxi --------------------------
	.section	.nv.info._Z25fibonacci_matrix_parallelPxi,"",@"SHT_CUDA_INFO"
	.sectionflags	@""
	.align	4


	//----- nvinfo : EIATTR_CUDA_API_VERSION
	.align		4
        /*0000*/ 	.byte	0x04, 0x37
        /*0002*/ 	.short	(.L_35 - .L_34)
.L_34:
        /*0004*/ 	.word	0x00000082


	//----- nvinfo : EIATTR_KPARAM_INFO
	.align		4
.L_35:
        /*0008*/ 	.byte	0x04, 0x17
        /*000a*/ 	.short	(.L_37 - .L_36)
.L_36:
        /*000c*/ 	.word	0x00000000
        /*0010*/ 	.short	0x0001
        /*0012*/ 	.short	0x0008
        /*0014*/ 	.byte	0x00, 0xf0, 0x11, 0x00


	//----- nvinfo : EIATTR_KPARAM_INFO
	.align		4
.L_37:
        /*0018*/ 	.byte	0x04, 0x17
        /*001a*/ 	.short	(.L_39 - .L_38)
.L_38:
        /*001c*/ 	.word	0x00000000
        /*0020*/ 	.short	0x0000
        /*0022*/ 	.short	0x0000
        /*0024*/ 	.byte	0x00, 0xf5, 0x21, 0x00


	//----- nvinfo : EIATTR_SPARSE_MMA_MASK
	.align		4
.L_39:
        /*0028*/ 	.byte	0x03, 0x50
        /*002a*/ 	.short	0x0000


	//----- nvinfo : EIATTR_MAXREG_COUNT
	.align		4
        /*002c*/ 	.byte	0x03, 0x1b
        /*002e*/ 	.short	0x00ff


	//----- nvinfo : EIATTR_MERCURY_ISA_VERSION
	.align		4
        /*0030*/ 	.byte	0x03, 0x5f
        /*0032*/ 	.short	0x0101


	//----- nvinfo : EIATTR_VRC_CTA_INIT_COUNT
	.align		4
        /*0034*/ 	.byte	0x02, 0x4a
	.zero		1
	.zero		1


	//----- nvinfo : EIATTR_EXIT_INSTR_OFFSETS
	.align		4
        /*0038*/ 	.byte	0x04, 0x1c
        /*003a*/ 	.short	(.L_41 - .L_40)


	//   ....[0]....
.L_40:
        /*003c*/ 	.word	0x000000c0


	//   ....[1]....
        /*0040*/ 	.word	0x00000130


	//   ....[2]....
        /*0044*/ 	.word	0x00000250


	//   ....[3]....
        /*0048*/ 	.word	0x000002a0


	//----- nvinfo : EIATTR_CRS_STACK_SIZE
	.align		4
.L_41:
        /*004c*/ 	.byte	0x04, 0x1e
        /*004e*/ 	.short	(.L_43 - .L_42)
.L_42:
        /*0050*/ 	.word	0x00000000


	//----- nvinfo : EIATTR_CBANK_PARAM_SIZE
	.align		4
.L_43:
        /*0054*/ 	.byte	0x03, 0x19
        /*0056*/ 	.short	0x000c


	//----- nvinfo : EIATTR_PARAM_CBANK
	.align		4
        /*0058*/ 	.byte	0x04, 0x0a
        /*005a*/ 	.short	(.L_45 - .L_44)
	.align		4
.L_44:
        /*005c*/ 	.word	index@(.nv.constant0._Z25fibonacci_matrix_parallelPxi)
        /*0060*/ 	.short	0x0380
        /*0062*/ 	.short	0x000c


	//----- nvinfo : EIATTR_SW_WAR
	.align		4
.L_45:
        /*0064*/ 	.byte	0x04, 0x36
        /*0066*/ 	.short	(.L_47 - .L_46)
.L_46:
        /*0068*/ 	.word	0x00000008
.L_47:


//--------------------- .nv.info._Z18fibonacci_parallelPii --------------------------
	.section	.nv.info._Z18fibonacci_parallelPii,"",@"SHT_CUDA_INFO"
	.sectionflags	@""
	.align	4


	//----- nvinfo : EIATTR_CUDA_API_VERSION
	.align		4
        /*0000*/ 	.byte	0x04, 0x37
        /*0002*/ 	.short	(.L_49 - .L_48)
.L_48:
        /*0004*/ 	.word	0x00000082


	//----- nvinfo : EIATTR_KPARAM_INFO
	.align		4
.L_49:
        /*0008*/ 	.byte	0x04, 0x17
        /*000a*/ 	.short	(.L_51 - .L_50)
.L_50:
        /*000c*/ 	.word	0x00000000
        /*0010*/ 	.short	0x0001
        /*0012*/ 	.short	0x0008
        /*0014*/ 	.byte	0x00, 0xf0, 0x11, 0x00


	//----- nvinfo : EIATTR_KPARAM_INFO
	.align		4
.L_51:
        /*0018*/ 	.byte	0x04, 0x17
        /*001a*/ 	.short	(.L_53 - .L_52)
.L_52:
        /*001c*/ 	.word	0x00000000
        /*0020*/ 	.short	0x0000
        /*0022*/ 	.short	0x0000
        /*0024*/ 	.byte	0x00, 0xf5, 0x21, 0x00


	//----- nvinfo : EIATTR_SPARSE_MMA_MASK
	.align		4
.L_53:
        /*0028*/ 	.byte	0x03, 0x50
        /*002a*/ 	.short	0x0000


	//----- nvinfo : EIATTR_MAXREG_COUNT
	.align		4
        /*002c*/ 	.byte	0x03, 0x1b
        /*002e*/ 	.short	0x00ff


	//----- nvinfo : EIATTR_MERCURY_ISA_VERSION
	.align		4
        /*0030*/ 	.byte	0x03, 0x5f
        /*0032*/ 	.short	0x0101


	//----- nvinfo : EIATTR_VRC_CTA_INIT_COUNT
	.align		4
        /*0034*/ 	.byte	0x02, 0x4a
	.zero		1
	.zero		1


	//----- nvinfo : EIATTR_EXIT_INSTR_OFFSETS
	.align		4
        /*0038*/ 	.byte	0x04, 0x1c
        /*003a*/ 	.short	(.L_55 - .L_54)


	//   ....[0]....
.L_54:
        /*003c*/ 	.word	0x00000070


	//   ....[1]....
        /*0040*/ 	.word	0x00000600


	//   ....[2]....
        /*0044*/ 	.word	0x00000630


	//   ....[3]....
        /*0048*/ 	.word	0x00000670


	//----- nvinfo : EIATTR_INDIRECT_BRANCH_TARGETS
	.align		4
.L_55:
        /*004c*/ 	.byte	0x04, 0x34
        /*004e*/ 	.short	(.L_57 - .L_56)


	//   ....[0]....
.L_56:
        /*0050*/ 	.word	.L_x_24@srel
        /*0054*/ 	.short	0x0
        /*0056*/ 	.short	0x0
        /*0058*/ 	.word	0x3
        /*005c*/ 	.word	.L_x_25@srel
        /*0060*/ 	.word	.L_x_26@srel
        /*0064*/ 	.word	.L_x_27@srel


	//----- nvinfo : EIATTR_CRS_STACK_SIZE
	.align		4
.L_57:
        /*0068*/ 	.byte	0x04, 0x1e
        /*006a*/ 	.short	(.L_59 - .L_58)
.L_58:
        /*006c*/ 	.word	0x00000000


	//----- nvinfo : EIATTR_CBANK_PARAM_SIZE
	.align		4
.L_59:
        /*0070*/ 	.byte	0x03, 0x19
        /*0072*/ 	.short	0x000c


	//----- nvinfo : EIATTR_PARAM_CBANK
	.align		4
        /*0074*/ 	.byte	0x04, 0x0a
        /*0076*/ 	.short	(.L_61 - .L_60)
	.align		4
.L_60:
        /*0078*/ 	.word	index@(.nv.constant0._Z18fibonacci_parallelPii)
        /*007c*/ 	.short	0x0380
        /*007e*/ 	.short	0x000c


	//----- nvinfo : EIATTR_SW_WAR
	.align		4
.L_61:
        /*0080*/ 	.byte	0x04, 0x36
        /*0082*/ 	.short	(.L_63 - .L_62)
.L_62:
        /*0084*/ 	.word	0x00000008
.L_63:


//--------------------- .nv.callgraph             --------------------------
	.section	.nv.callgraph,"",@"SHT_CUDA_CALLGRAPH"
	.align	4
	.sectionentsize	8
	.align		4
        /*0000*/ 	.word	0x00000000
	.align		4
        /*0004*/ 	.word	0xffffffff
	.align		4
        /*0008*/ 	.word	0x00000000
	.align		4
        /*000c*/ 	.word	0xfffffffe
	.align		4
        /*0010*/ 	.word	0x00000000
	.align		4
        /*0014*/ 	.word	0xfffffffd
	.align		4
        /*0018*/ 	.word	0x00000000
	.align		4
        /*001c*/ 	.word	0xfffffffc


//--------------------- .nv.constant2._Z18fibonacci_parallelPii --------------------------
	.section	.nv.constant2._Z18fibonacci_parallelPii,"a",@progbits
	.sectionflags	@""
	.align	4
.nv.constant2._Z18fibonacci_parallelPii:
        /*0000*/ 	.byte	0x10, 0x06, 0x00, 0x00, 0x40, 0x06, 0x00, 0x00, 0xe0, 0x00, 0x00, 0x00


//--------------------- .text._Z25fibonacci_shared_parallelPii --------------------------
	.section	.text._Z25fibonacci_shared_parallelPii,"ax",@progbits
	.align	128
        .global         _Z25fibonacci_shared_parallelPii
        .type           _Z25fibonacci_shared_parallelPii,@function
        .size           _Z25fibonacci_shared_parallelPii,(.L_x_29 - _Z25fibonacci_shared_parallelPii)
        .other          _Z25fibonacci_shared_parallelPii,@"STO_CUDA_ENTRY STV_DEFAULT"
_Z25fibonacci_shared_parallelPii:
.text._Z25fibonacci_shared_parallelPii:
[----:B------:R-:W-:Y:S01]  /*0000*/  LDC R1, c[0x0][0x37c] ;  /* 0x0000df00ff017b82 */ /* 0x000fe20000000800 */
[----:B------:R-:W0:Y:S07]  /*0010*/  S2R R2, SR_TID.X ;  /* 0x0000000000027919 */ /* 0x000e2e0000002100 */
[----:B------:R-:W1:Y:S01]  /*0020*/  S2UR UR4, SR_CTAID.X ;  /* 0x00000000000479c3 */ /* 0x000e620000002500 */
[----:B------:R-:W-:Y:S07]  /*0030*/  BSSY.RECONVERGENT B0, `(.L_x_0) ;  /* 0x0000013000007945 */ /* 0x000fee0003800200 */
[----:B------:R-:W1:Y:S01]  /*0040*/  LDC R3, c[0x0][0x360] ;  /* 0x0000d800ff037b82 */ /* 0x000e620000000800 */
[----:B0-----:R-:W-:Y:S01]  /*0050*/  ISETP.NE.AND P0, PT, R2, 0x1, PT ;  /* 0x000000010200780c */ /* 0x001fe20003f05270 */
[----:B-1----:R-:W-:-:S04]  /*0060*/  IMAD R5, R3, UR4, RZ ;  /* 0x0000000403057c24 */ /* 0x002fc8000f8e02ff */
[----:B------:R-:W-:-:S08]  /*0070*/  IMAD.IADD R0, R5, 0x1, R2 ;  /* 0x0000000105007824 */ /* 0x000fd000078e0202 */
[----:B------:R-:W-:Y:S05]  /*0080*/  @!P0 BRA `(.L_x_1) ;  /* 0x00000000001c8947 */ /* 0x000fea0003800000 */
[----:B------:R-:W-:-:S13]  /*0090*/  ISETP.NE.AND P0, PT, R2, RZ, PT ;  /* 0x000000ff0200720c */ /* 0x000fda0003f05270 */
[----:B------:R-:W-:Y:S05]  /*00a0*/  @P0 BRA `(.L_x_2) ;  /* 0x00000000002c0947 */ /* 0x000fea0003800000 */
[----:B------:R-:W0:Y:S01]  /*00b0*/  S2UR UR5, SR_CgaCtaId ;  /* 0x00000000000579c3 */ /* 0x000e220000008800 */
[----:B------:R-:W-:Y:S02]  /*00c0*/  UMOV UR4, 0x400 ;  /* 0x0000040000047882 */ /* 0x000fe40000000000 */
[----:B0-----:R-:W-:-:S09]  /*00d0*/  ULEA UR4, UR5, UR4, 0x18 ;  /* 0x0000000405047291 */ /* 0x001fd2000f8ec0ff */
[----:B------:R-:W-:Y:S01]  /*00e0*/  STS [UR4], RZ ;  /* 0x000000ffff007988 */ /* 0x000fe20008000804 */
[----:B------:R-:W-:Y:S05]  /*00f0*/  BRA `(.L_x_2) ;  /* 0x0000000000187947 */ /* 0x000fea0003800000 */
.L_x_1:
[----:B------:R-:W-:-:S13]  /*0100*/  ISETP.GE.U32.AND P0, PT, R3, 0x2, PT ;  /* 0x000000020300780c */ /* 0x000fda0003f06070 */
[----:B------:R-:W0:Y:S01]  /*0110*/  @P0 S2R R7, SR_CgaCtaId ;  /* 0x0000000000070919 */ /* 0x000e220000008800 */
[----:B------:R-:W-:Y:S01]  /*0120*/  @P0 MOV R6, 0x400 ;  /* 0x0000040000060802 */ /* 0x000fe20000000f00 */
[----:B------:R-:W-:-:S03]  /*0130*/  @P0 IMAD.MOV.U32 R4, RZ, RZ, 0x1 ;  /* 0x00000001ff040424 */ /* 0x000fc600078e00ff */
[----:B0-----:R-:W-:-:S05]  /*0140*/  @P0 LEA R7, R7, R6, 0x18 ;  /* 0x0000000607070211 */ /* 0x001fca00078ec0ff */
[----:B------:R0:W-:Y:S02]  /*0150*/  @P0 STS [R7+0x4], R4 ;  /* 0x0000040407000388 */ /* 0x0001e40000000800 */
.L_x_2:
[----:B------:R-:W-:Y:S05]  /*0160*/  BSYNC.RECONVERGENT B0 ;  /* 0x0000000000007941 */ /* 0x000fea0003800200 */
.L_x_0:
[----:B------:R-:W1:Y:S01]  /*0170*/  LDC R6, c[0x0][0x388] ;  /* 0x0000e200ff067b82 */ /* 0x000e620000000800 */
[----:B0-----:R-:W-:Y:S01]  /*0180*/  VIADD R4, R5, 0x2 ;  /* 0x0000000205047836 */ /* 0x001fe20000000000 */
[----:B------:R-:W-:-:S06]  /*0190*/  UMOV UR4, 0x400 ;  /* 0x0000040000047882 */ /* 0x000fcc0000000000 */
[----:B------:R-:W0:Y:S08]  /*01a0*/  S2UR UR5, SR_CgaCtaId ;  /* 0x00000000000579c3 */ /* 0x000e300000008800 */
[----:B------:R-:W-:Y:S01]  /*01b0*/  BAR.SYNC.DEFER_BLOCKING 0x0 ;  /* 0x0000000000007b1d */ /* 0x000fe20000010000 */
[----:B-1----:R-:W-:-:S04]  /*01c0*/  ISETP.GE.U32.AND P0, PT, R4, R6, PT ;  /* 0x000000060400720c */ /* 0x002fc80003f06070 */
[----:B------:R-:W-:Y:S01]  /*01d0*/  ISETP.LT.U32.OR P0, PT, R3, 0x3, P0 ;  /* 0x000000030300780c */ /* 0x000fe20000701470 */
[----:B0-----:R-:W-:-:S06]  /*01e0*/  ULEA UR4, UR5, UR4, 0x18 ;  /* 0x0000000405047291 */ /* 0x001fcc000f8ec0ff */
[----:B------:R-:W-:-:S06]  /*01f0*/  LEA R4, R2, UR4, 0x2 ;  /* 0x0000000402047c11 */ /* 0x000fcc000f8e10ff */
[----:B------:R-:W-:Y:S05]  /*0200*/  @P0 BRA `(.L_x_3) ;  /* 0x0000000000ec0947 */ /* 0x000fea0003800000 */
[----:B------:R-:W-:Y:S01]  /*0210*/  IMAD.IADD R5, R6, 0x1, -R5 ;  /* 0x0000000106057824 */ /* 0x000fe200078e0a05 */
[----:B------:R-:W-:Y:S01]  /*0220*/  UMOV UR4, 0x2 ;  /* 0x0000000200047882 */ /* 0x000fe20000000000 */
[----:B------:R-:W-:-:S05]  /*0230*/  VIADD R6, R3, 0xfffffffd ;  /* 0xfffffffd03067836 */ /* 0x000fca0000000000 */
[----:B------:R-:W-:-:S04]  /*0240*/  VIADDMNMX.U32 R5, R5, 0xfffffffd, R6, PT ;  /* 0xfffffffd05057846 */ /* 0x000fc80003800006 */
[C---:B------:R-:W-:Y:S01]  /*0250*/  ISETP.GE.U32.AND P0, PT, R5.reuse, 0x3, PT ;  /* 0x000000030500780c */ /* 0x040fe20003f06070 */
[----:B------:R-:W-:-:S05]  /*0260*/  VIADD R5, R5, 0x1 ;  /* 0x0000000105057836 */ /* 0x000fca0000000000 */
[----:B------:R-:W-:-:S07]  /*0270*/  LOP3.LUT R6, R5, 0x3, RZ, 0xc0, !PT ;  /* 0x0000000305067812 */ /* 0x000fce00078ec0ff */
[----:B------:R-:W-:Y:S05]  /*0280*/  @!P0 BRA `(.L_x_4) ;  /* 0x0000000000948947 */ /* 0x000fea0003800000 */
[----:B------:R-:W-:Y:S01]  /*0290*/  LOP3.LUT R5, R5, 0xfffffffc, RZ, 0xc0, !PT ;  /* 0xfffffffc05057812 */ /* 0x000fe200078ec0ff */
[----:B------:R-:W-:Y:S01]  /*02a0*/  IMAD.MOV R7, RZ, RZ, -R2 ;  /* 0x000000ffff077224 */ /* 0x000fe200078e0a02 */
[----:B------:R-:W-:Y:S01]  /*02b0*/  UMOV UR5, 0x2 ;  /* 0x0000000200057882 */ /* 0x000fe20000000000 */
[----:B------:R-:W-:-:S05]  /*02c0*/  UMOV UR4, URZ ;  /* 0x000000ff00047c82 */ /* 0x000fca0008000000 */
.L_x_5:
[C---:B------:R-:W-:Y:S01]  /*02d0*/  ISETP.NE.AND P1, PT, R7.reuse, -0x2, PT ;  /* 0xfffffffe0700780c */ /* 0x040fe20003f25270 */
[----:B------:R-:W-:Y:S01]  /*02e0*/  UIADD3 UR6, UPT, UPT, UR5, 0x1, URZ ;  /* 0x0000000105067890 */ /* 0x000fe2000fffe0ff */
[----:B------:R-:W-:Y:S01]  /*02f0*/  VIADD R7, R7, 0x4 ;  /* 0x0000000407077836 */ /* 0x000fe20000000000 */
[----:B------:R-:W-:Y:S02]  /*0300*/  UIADD3 UR7, UPT, UPT, UR5, 0x2, URZ ;  /* 0x0000000205077890 */ /* 0x000fe4000fffe0ff */
[----:B------:R-:W-:Y:S02]  /*0310*/  UIADD3 UR4, UPT, UPT, UR4, 0x4, URZ ;  /* 0x0000000404047890 */ /* 0x000fe4000fffe0ff */
[----:B------:R-:W-:Y:S01]  /*0320*/  ISETP.NE.AND P0, PT, R2, UR6, PT ;  /* 0x0000000602007c0c */ /* 0x000fe2000bf05270 */
[----:B------:R-:W-:Y:S02]  /*0330*/  UIADD3 UR6, UPT, UPT, UR5, 0x3, URZ ;  /* 0x0000000305067890 */ /* 0x000fe4000fffe0ff */
[----:B------:R-:W-:-:S03]  /*0340*/  UIADD3 UR5, UPT, UPT, UR5, 0x4, URZ ;  /* 0x0000000405057890 */ /* 0x000fc6000fffe0ff */
[----:B------:R-:W-:Y:S04]  /*0350*/  @!P1 LDS R8, [R4+-0x4] ;  /* 0xfffffc0004089984 */ /* 0x000fe80000000800 */
[----:B------:R-:W0:Y:S02]  /*0360*/  @!P1 LDS R9, [R4+-0x8] ;  /* 0xfffff80004099984 */ /* 0x000e240000000800 */
[----:B0-----:R-:W-:-:S05]  /*0370*/  @!P1 IMAD.IADD R9, R8, 0x1, R9 ;  /* 0x0000000108099824 */ /* 0x001fca00078e0209 */
[----:B------:R-:W-:Y:S01]  /*0380*/  @!P1 STS [R4], R9 ;  /* 0x0000000904009388 */ /* 0x000fe20000000800 */
[----:B------:R-:W-:Y:S01]  /*0390*/  BAR.SYNC.DEFER_BLOCKING 0x0 ;  /* 0x0000000000007b1d */ /* 0x000fe20000010000 */
[----:B------:R-:W-:-:S05]  /*03a0*/  ISETP.NE.AND P1, PT, R2, UR7, PT ;  /* 0x0000000702007c0c */ /* 0x000fca000bf25270 */
        /* <DEDUP_REMOVED lines=10> */
[----:B------:R-:W-:Y:S06]  /*0450*/  BAR.SYNC.DEFER_BLOCKING 0x0 ;  /* 0x0000000000007b1d */ /* 0x000fec0000010000 */
[----:B------:R-:W-:Y:S04]  /*0460*/  @!P0 LDS R8, [R4+-0x4] ;  /* 0xfffffc0004088984 */ /* 0x000fe80000000800 */
[----:B------:R-:W0:Y:S02]  /*0470*/  @!P0 LDS R9, [R4+-0x8] ;  /* 0xfffff80004098984 */ /* 0x000e240000000800 */
[----:B0-----:R-:W-:-:S05]  /*0480*/  @!P0 IMAD.IADD R9, R8, 0x1, R9 ;  /* 0x0000000108098824 */ /* 0x001fca00078e0209 */
[----:B------:R0:W-:Y:S01]  /*0490*/  @!P0 STS [R4], R9 ;  /* 0x0000000904008388 */ /* 0x0001e20000000800 */
[----:B------:R-:W-:Y:S01]  /*04a0*/  BAR.SYNC.DEFER_BLOCKING 0x0 ;  /* 0x0000000000007b1d */ /* 0x000fe20000010000 */
[----:B------:R-:W-:-:S13]  /*04b0*/  ISETP.NE.AND P0, PT, R5, UR7, PT ;  /* 0x0000000705007c0c */ /* 0x000fda000bf05270 */
[----:B0-----:R-:W-:Y:S05]  /*04c0*/  @P0 BRA `(.L_x_5) ;  /* 0xfffffffc00800947 */ /* 0x001fea000383ffff */
[----:B------:R-:W-:-:S12]  /*04d0*/  UIADD3 UR4, UPT, UPT, UR4, 0x2, URZ ;  /* 0x0000000204047890 */ /* 0x000fd8000fffe0ff */
.L_x_4:
[----:B------:R-:W-:-:S13]  /*04e0*/  ISETP.NE.AND P0, PT, R6, RZ, PT ;  /* 0x000000ff0600720c */ /* 0x000fda0003f05270 */
[----:B------:R-:W-:Y:S05]  /*04f0*/  @!P0 BRA `(.L_x_3) ;  /* 0x0000000000308947 */ /* 0x000fea0003800000 */
[----:B------:R-:W-:Y:S01]  /*0500*/  IMAD.MOV R6, RZ, RZ, -R6 ;  /* 0x000000ffff067224 */ /* 0x000fe200078e0a06 */
[----:B------:R-:W-:-:S07]  /*0510*/  IADD3 R5, PT, PT, -R2, UR4, RZ ;  /* 0x0000000402057c10 */ /* 0x000fce000fffe1ff */
.L_x_6:
[C---:B------:R-:W-:Y:S01]  /*0520*/  ISETP.NE.AND P0, PT, R5.reuse, RZ, PT ;  /* 0x000000ff0500720c */ /* 0x040fe20003f05270 */
[----:B------:R-:W-:Y:S02]  /*0530*/  VIADD R6, R6, 0x1 ;  /* 0x0000000106067836 */ /* 0x000fe40000000000 */
[----:B------:R-:W-:-:S10]  /*0540*/  VIADD R5, R5, 0x1 ;  /* 0x0000000105057836 */ /* 0x000fd40000000000 */
[----:B------:R-:W-:Y:S04]  /*0550*/  @!P0 LDS R7, [R4+-0x4] ;  /* 0xfffffc0004078984 */ /* 0x000fe80000000800 */
[----:B------:R-:W0:Y:S02]  /*0560*/  @!P0 LDS R8, [R4+-0x8] ;  /* 0xfffff80004088984 */ /* 0x000e240000000800 */
[----:B0-----:R-:W-:-:S05]  /*0570*/  @!P0 IMAD.IADD R7, R7, 0x1, R8 ;  /* 0x0000000107078824 */ /* 0x001fca00078e0208 */
[----:B------:R0:W-:Y:S01]  /*0580*/  @!P0 STS [R4], R7 ;  /* 0x0000000704008388 */ /* 0x0001e20000000800 */
[----:B------:R-:W-:Y:S01]  /*0590*/  BAR.SYNC.DEFER_BLOCKING 0x0 ;  /* 0x0000000000007b1d */ /* 0x000fe20000010000 */
[----:B------:R-:W-:-:S13]  /*05a0*/  ISETP.NE.AND P0, PT, R6, RZ, PT ;  /* 0x000000ff0600720c */ /* 0x000fda0003f05270 */
[----:B0-----:R-:W-:Y:S05]  /*05b0*/  @P0 BRA `(.L_x_6) ;  /* 0xfffffffc00d80947 */ /* 0x001fea000383ffff */
.L_x_3:
[----:B------:R-:W0:Y:S01]  /*05c0*/  LDCU UR4, c[0x0][0x388] ;  /* 0x00007100ff0477ac */ /* 0x000e220008000800 */
[----:B------:R-:W-:-:S04]  /*05d0*/  ISETP.GE.U32.AND P0, PT, R2, R3, PT ;  /* 0x000000030200720c */ /* 0x000fc80003f06070 */
[----:B0-----:R-:W-:-:S13]  /*05e0*/  ISETP.GE.OR P0, PT, R0, UR4, P0 ;  /* 0x0000000400007c0c */ /* 0x001fda0008706670 */
[----:B------:R-:W-:Y:S05]  /*05f0*/  @P0 EXIT ;  /* 0x000000000000094d */ /* 0x000fea0003800000 */
[----:B------:R-:W0:Y:S01]  /*0600*/  LDS R5, [R4] ;  /* 0x0000000004057984 */ /* 0x000e220000000800 */
[----:B------:R-:W1:Y:S01]  /*0610*/  LDC.64 R2, c[0x0][0x380] ;  /* 0x0000e000ff027b82 */ /* 0x000e620000000a00 */
[----:B------:R-:W0:Y:S01]  /*0620*/  LDCU.64 UR4, c[0x0][0x358] ;  /* 0x00006b00ff0477ac */ /* 0x000e220008000a00 */
[----:B-1----:R-:W-:-:S05]  /*0630*/  IMAD.WIDE R2, R0, 0x4, R2 ;  /* 0x0000000400027825 */ /* 0x002fca00078e0202 */
[----:B0-----:R-:W-:Y:S01]  /*0640*/  STG.E desc[UR4][R2.64], R5 ;  /* 0x0000000502007986 */ /* 0x001fe2000c101904 */
[----:B------:R-:W-:Y:S05]  /*0650*/  EXIT ;  /* 0x000000000000794d */ /* 0x000fea0003800000 */
.L_x_7:
[----:B------:R-:W-:-:S00]  /*0660*/  BRA `(.L_x_7) ;  /* 0xfffffffc00fc7947 */ /* 0x000fc0000383ffff */
[----:B------:R-:W-:-:S00]  /*0670*/  NOP ;  /* 0x0000000000007918 */ /* 0x000fc00000000000 */
        /* <DEDUP_REMOVED lines=8> */
.L_x_29:


//--------------------- .text._Z25fibonacci_matrix_parallelPxi --------------------------
	.section	.text._Z25fibonacci_matrix_parallelPxi,"ax",@progbits
	.align	128
        .global         _Z25fibonacci_matrix_parallelPxi
        .type           _Z25fibonacci_matrix_parallelPxi,@function
        .size           _Z25fibonacci_matrix_parallelPxi,(.L_x_28 - _Z25fibonacci_matrix_parallelPxi)
        .other          _Z25fibonacci_matrix_parallelPxi,@"STO_CUDA_ENTRY STV_DEFAULT"
_Z25fibonacci_matrix_parallelPxi:
.text._Z25fibonacci_matrix_parallelPxi:
[----:B------:R-:W0:Y:S01]  /*0000*/  LDC R1, c[0x0][0x37c] ;  /* 0x0000df00ff017b82 */ /* 0x000e220000000800 */
[----:B------:R-:W1:Y:S01]  /*0010*/  S2R R3, SR_TID.X ;  /* 0x0000000000037919 */ /* 0x000e620000002100 */
[----:B------:R-:W2:Y:S06]  /*0020*/  LDCU UR5, c[0x0][0x2fc] ;  /* 0x00005f80ff0577ac */ /* 0x000eac0008000800 */
[----:B------:R-:W1:Y:S01]  /*0030*/  S2UR UR6, SR_CTAID.X ;  /* 0x00000000000679c3 */ /* 0x000e620000002500 */
[----:B0-----:R-:W-:Y:S01]  /*0040*/  IADD3 R1, PT, PT, R1, -0x20, RZ ;  /* 0xffffffe001017810 */ /* 0x001fe20007ffe0ff */
[----:B------:R-:W0:Y:S01]  /*0050*/  LDCU UR7, c[0x0][0x388] ;  /* 0x00007100ff0777ac */ /* 0x000e220008000800 */
[----:B------:R-:W3:Y:S05]  /*0060*/  LDCU UR4, c[0x0][0x2f8] ;  /* 0x00005f00ff0477ac */ /* 0x000eea0008000800 */
[----:B------:R-:W1:Y:S01]  /*0070*/  LDC R2, c[0x0][0x360] ;  /* 0x0000d800ff027b82 */ /* 0x000e620000000800 */
[----:B---3--:R-:W-:-:S05]  /*0080*/  IADD3 R4, P1, PT, R1, UR4, RZ ;  /* 0x0000000401047c10 */ /* 0x008fca000ff3e0ff */
[----:B--2---:R-:W-:Y:S02]  /*0090*/  IMAD.X R5, RZ, RZ, UR5, P1 ;  /* 0x00000005ff057e24 */ /* 0x004fe400088e06ff */
[----:B-1----:R-:W-:-:S05]  /*00a0*/  IMAD R2, R2, UR6, R3 ;  /* 0x0000000602027c24 */ /* 0x002fca000f8e0203 */
[----:B0-----:R-:W-:-:S13]  /*00b0*/  ISETP.GE.AND P0, PT, R2, UR7, PT ;  /* 0x0000000702007c0c */ /* 0x001fda000bf06270 */
[----:B------:R-:W-:Y:S05]  /*00c0*/  @P0 EXIT ;  /* 0x000000000000094d */ /* 0x000fea0003800000 */
[----:B------:R-:W-:Y:S01]  /*00d0*/  ISETP.NE.AND P0, PT, R2, 0x1, PT ;  /* 0x000000010200780c */ /* 0x000fe20003f05270 */
[----:B------:R-:W0:-:S12]  /*00e0*/  LDCU.64 UR36, c[0x0][0x358] ;  /* 0x00006b00ff2477ac */ /* 0x000e180008000a00 */
[----:B------:R-:W-:Y:S05]  /*00f0*/  @!P0 BRA `(.L_x_8) ;  /* 0x0000000000588947 */ /* 0x000fea0003800000 */
[----:B------:R-:W-:-:S13]  /*0100*/  ISETP.NE.AND P0, PT, R2, RZ, PT ;  /* 0x000000ff0200720c */ /* 0x000fda0003f05270 */
[----:B------:R-:W0:Y:S02]  /*0110*/  @!P0 LDC.64 R6, c[0x0][0x380] ;  /* 0x0000e000ff068b82 */ /* 0x000e240000000a00 */
[----:B0-----:R0:W-:Y:S01]  /*0120*/  @!P0 STG.E.64 desc[UR36][R6.64], RZ ;  /* 0x000000ff06008986 */ /* 0x0011e2000c101b24 */
[----:B------:R-:W-:Y:S05]  /*0130*/  @!P0 EXIT ;  /* 0x000000000000894d */ /* 0x000fea0003800000 */
[----:B------:R-:W-:Y:S02]  /*0140*/  HFMA2 R8, -RZ, RZ, 0, 5.9604644775390625e-08 ;  /* 0x00000001ff087431 */ /* 0x000fe400000001ff */
[----:B------:R-:W-:Y:S02]  /*0150*/  IMAD.MOV.U32 R9, RZ, RZ, 0x0 ;  /* 0x00000000ff097424 */ /* 0x000fe400078e00ff */
[----:B------:R-:W-:Y:S01]  /*0160*/  HFMA2 R12, -RZ, RZ, 0, 5.9604644775390625e-08 ;  /* 0x00000001ff0c7431 */ /* 0x000fe200000001ff */
[----:B------:R-:W-:Y:S01]  /*0170*/  MOV R10, 0x1 ;  /* 0x00000001000a7802 */ /* 0x000fe20000000f00 */
[----:B------:R-:W-:Y:S01]  /*0180*/  IMAD.MOV.U32 R11, RZ, RZ, 0x0 ;  /* 0x00000000ff0b7424 */ /* 0x000fe200078e00ff */
[----:B------:R-:W-:Y:S01]  /*0190*/  CS2R R14, SRZ ;  /* 0x00000000000e7805 */ /* 0x000fe2000001ff00 */
[----:B------:R-:W-:Y:S01]  /*01a0*/  IMAD.MOV.U32 R13, RZ, RZ, 0x0 ;  /* 0x00000000ff0d7424 */ /* 0x000fe200078e00ff */
[----:B0-----:R-:W-:Y:S01]  /*01b0*/  IADD3 R6, PT, PT, R2, -0x1, RZ ;  /* 0xffffffff02067810 */ /* 0x001fe20007ffe0ff */
[----:B------:R-:W-:Y:S01]  /*01c0*/  IMAD.MOV.U32 R21, RZ, RZ, 0x0 ;  /* 0x00000000ff157424 */ /* 0x000fe200078e00ff */
[----:B------:R0:W-:Y:S01]  /*01d0*/  STL.128 [R1], R8 ;  /* 0x0000000801007387 */ /* 0x0001e20000100c00 */
[----:B------:R-:W-:-:S03]  /*01e0*/  MOV R20, 0x210 ;  /* 0x0000021000147802 */ /* 0x000fc60000000f00 */
[----:B------:R0:W-:Y:S04]  /*01f0*/  STL.128 [R1+0x10], R12 ;  /* 0x0000100c01007387 */ /* 0x0001e80000100c00 */
[----:B0-----:R-:W-:Y:S05]  /*0200*/  CALL.REL.NOINC `($_Z25fibonacci_matrix_parallelPxi$_Z12matrix_powerPA2_xi) ;  /* 0x0000000000287944 */ /* 0x001fea0003c00000 */
[----:B------:R-:W2:Y:S01]  /*0210*/  LDL.64 R6, [R1] ;  /* 0x0000000001067983 */ /* 0x000ea20000100a00 */
[----:B------:R-:W0:Y:S02]  /*0220*/  LDC.64 R4, c[0x0][0x380] ;  /* 0x0000e000ff047b82 */ /* 0x000e240000000a00 */
[----:B0-----:R-:W-:-:S05]  /*0230*/  IMAD.WIDE R2, R2, 0x8, R4 ;  /* 0x0000000802027825 */ /* 0x001fca00078e0204 */
[----:B--2---:R-:W-:Y:S01]  /*0240*/  STG.E.64 desc[UR36][R2.64], R6 ;  /* 0x0000000602007986 */ /* 0x004fe2000c101b24 */
[----:B------:R-:W-:Y:S05]  /*0250*/  EXIT ;  /* 0x000000000000794d */ /* 0x000fea0003800000 */
.L_x_8:
[----:B------:R-:W0:Y:S01]  /*0260*/  LDC.64 R4, c[0x0][0x380] ;  /* 0x0000e000ff047b82 */ /* 0x000e220000000a00 */
[----:B------:R-:W-:Y:S02]  /*0270*/  HFMA2 R2, -RZ, RZ, 0, 5.9604644775390625e-08 ;  /* 0x00000001ff027431 */ /* 0x000fe400000001ff */
[----:B------:R-:W-:-:S05]  /*0280*/  IMAD.MOV.U32 R3, RZ, RZ, 0x0 ;  /* 0x00000000ff037424 */ /* 0x000fca00078e00ff */
[----:B0-----:R-:W-:Y:S01]  /*0290*/  STG.E.64 desc[UR36][R4.64+0x8], R2 ;  /* 0x0000080204007986 */ /* 0x001fe2000c101b24 */
[----:B------:R-:W-:Y:S05]  /*02a0*/  EXIT ;  /* 0x000000000000794d */ /* 0x000fea0003800000 */
        .type           $_Z25fibonacci_matrix_parallelPxi$_Z12matrix_powerPA2_xi,@function
        .size           $_Z25fibonacci_matrix_parallelPxi$_Z12matrix_powerPA2_xi,(.L_x_28 - $_Z25fibonacci_matrix_parallelPxi$_Z12matrix_powerPA2_xi)
$_Z25fibonacci_matrix_parallelPxi$_Z12matrix_powerPA2_xi:
[----:B------:R-:W-:-:S05]  /*02b0*/  IADD3 R1, PT, PT, R1, -0x28, RZ ;  /* 0xffffffd801017810 */ /* 0x000fca0007ffe0ff */
[----:B------:R-:W-:Y:S04]  /*02c0*/  STL [R1+0x24], R25 ;  /* 0x0000241901007387 */ /* 0x000fe80000100800 */
[----:B------:R-:W-:Y:S04]  /*02d0*/  STL [R1+0x20], R23 ;  /* 0x0000201701007387 */ /* 0x000fe80000100800 */
[----:B------:R-:W-:Y:S04]  /*02e0*/  STL [R1+0x1c], R22 ;  /* 0x00001c1601007387 */ /* 0x000fe80000100800 */
[----:B------:R-:W-:Y:S04]  /*02f0*/  STL [R1+0x18], R21 ;  /* 0x0000181501007387 */ /* 0x000fe80000100800 */
[----:B------:R-:W-:Y:S04]  /*0300*/  STL [R1+0x14], R20 ;  /* 0x0000141401007387 */ /* 0x000fe80000100800 */
[----:B------:R-:W-:Y:S04]  /*0310*/  STL [R1+0x10], R19 ;  /* 0x0000101301007387 */ /* 0x000fe80000100800 */
[----:B------:R-:W-:Y:S04]  /*0320*/  STL [R1+0xc], R18 ;  /* 0x00000c1201007387 */ /* 0x000fe80000100800 */
[----:B------:R-:W-:Y:S04]  /*0330*/  STL [R1], R2 ;  /* 0x0000000201007387 */ /* 0x000fe80000100800 */
[----:B------:R0:W-:Y:S04]  /*0340*/  STL [R1+0x8], R17 ;  /* 0x0000081101007387 */ /* 0x0001e80000100800 */
[----:B------:R1:W-:Y:S01]  /*0350*/  STL [R1+0x4], R16 ;  /* 0x0000041001007387 */ /* 0x0003e20000100800 */
[----:B0-----:R-:W0:Y:S05]  /*0360*/  BMOV.32.CLEAR R17, B6 ;  /* 0x0000000006117355 */ /* 0x001e2a0000100000 */
[----:B------:R-:W-:Y:S01]  /*0370*/  BSSY.RECONVERGENT B6, `(.L_x_9) ;  /* 0x0000038000067945 */ /* 0x000fe20003800200 */
[----:B-1----:R-:W-:Y:S01]  /*0380*/  IMAD.MOV.U32 R16, RZ, RZ, R6 ;  /* 0x000000ffff107224 */ /* 0x002fe200078e0006 */
[----:B------:R-:W1:Y:S04]  /*0390*/  LDCU UR4, c[0x0][0x2f8] ;  /* 0x00005f00ff0477ac */ /* 0x000e680008000800 */
[----:B------:R-:W-:-:S02]  /*03a0*/  ISETP.GE.U32.AND P0, PT, R16, 0x2, PT ;  /* 0x000000021000780c */ /* 0x000fc40003f06070 */
[----:B-1----:R-:W-:-:S11]  /*03b0*/  IADD3 R2, PT, PT, R4, -UR4, RZ ;  /* 0x8000000404027c10 */ /* 0x002fd6000fffe0ff */
[----:B0-----:R-:W-:Y:S05]  /*03c0*/  @!P0 BRA `(.L_x_10) ;  /* 0x0000000000c88947 */ /* 0x001fea0003800000 */
[----:B------:R-:W-:Y:S01]  /*03d0*/  LEA.HI R6, R16, R16, RZ, 0x1 ;  /* 0x0000001010067211 */ /* 0x000fe200078f08ff */
[----:B------:R-:W-:Y:S01]  /*03e0*/  IMAD.MOV.U32 R21, RZ, RZ, 0x0 ;  /* 0x00000000ff157424 */ /* 0x000fe200078e00ff */
[----:B------:R-:W-:Y:S02]  /*03f0*/  MOV R20, 0x420 ;  /* 0x0000042000147802 */ /* 0x000fe40000000f00 */
[----:B------:R-:W-:-:S07]  /*0400*/  SHF.R.S32.HI R6, RZ, 0x1, R6 ;  /* 0x00000001ff067819 */ /* 0x000fce0000011406 */
[----:B------:R-:W-:Y:S05]  /*0410*/  CALL.REL.NOINC `($_Z25fibonacci_matrix_parallelPxi$_Z12matrix_powerPA2_xi) ;  /* 0xfffffffc00a47944 */ /* 0x000fea0003c3ffff */
[----:B------:R-:W2:Y:S04]  /*0420*/  LDL.64 R6, [R2+0x8] ;  /* 0x0000080002067983 */ /* 0x000ea80000100a00 */
[----:B------:R-:W2:Y:S04]  /*0430*/  LDL.64 R14, [R2+0x10] ;  /* 0x00001000020e7983 */ /* 0x000ea80000100a00 */
[----:B------:R-:W3:Y:S04]  /*0440*/  LDL.64 R8, [R2] ;  /* 0x0000000002087983 */ /* 0x000ee80000100a00 */
[----:B------:R-:W3:Y:S01]  /*0450*/  LDL.64 R10, [R2+0x18] ;  /* 0x00001800020a7983 */ /* 0x000ee20000100a00 */
[----:B------:R-:W-:Y:S01]  /*0460*/  LOP3.LUT R16, R16, 0x1, RZ, 0xc0, !PT ;  /* 0x0000000110107812 */ /* 0x000fe200078ec0ff */
[----:B--2---:R-:W-:-:S02]  /*0470*/  IMAD R5, R15, R6, RZ ;  /* 0x000000060f057224 */ /* 0x004fc400078e02ff */
[----:B------:R-:W-:-:S04]  /*0480*/  IMAD.WIDE.U32 R12, R14, R6, RZ ;  /* 0x000000060e0c7225 */ /* 0x000fc800078e00ff */
[----:B------:R-:W-:Y:S01]  /*0490*/  IMAD R19, R7, R14, R5 ;  /* 0x0000000e07137224 */ /* 0x000fe200078e0205 */
[-C--:B---3--:R-:W-:Y:S01]  /*04a0*/  IADD3 R3, P0, PT, R8, R10.reuse, RZ ;  /* 0x0000000a08037210 */ /* 0x088fe20007f1e0ff */
[----:B------:R-:W-:Y:S02]  /*04b0*/  IMAD R23, R11, R10, RZ ;  /* 0x0000000a0b177224 */ /* 0x000fe400078e02ff */
[----:B------:R-:W-:Y:S01]  /*04c0*/  IMAD.IADD R13, R13, 0x1, R19 ;  /* 0x000000010d0d7824 */ /* 0x000fe200078e0213 */
[-C--:B------:R-:W-:Y:S01]  /*04d0*/  IADD3.X R5, PT, PT, R9, R11.reuse, RZ, P0, !PT ;  /* 0x0000000b09057210 */ /* 0x080fe200007fe4ff */
[----:B------:R-:W-:Y:S01]  /*04e0*/  IMAD R25, R10, R11, R23 ;  /* 0x0000000b0a197224 */ /* 0x000fe200078e0217 */
[----:B------:R-:W-:Y:S01]  /*04f0*/  ISETP.NE.U32.AND P0, PT, R16, 0x1, PT ;  /* 0x000000011000780c */ /* 0x000fe20003f05070 */
[----:B------:R-:W-:-:S04]  /*0500*/  IMAD.WIDE.U32 R22, R8, R8, R12 ;  /* 0x0000000808167225 */ /* 0x000fc800078e000c */
[C---:B------:R-:W-:Y:S02]  /*0510*/  IMAD R0, R5.reuse, R6, RZ ;  /* 0x0000000605007224 */ /* 0x040fe400078e02ff */
[----:B------:R-:W-:Y:S02]  /*0520*/  IMAD R18, R5, R14, RZ ;  /* 0x0000000e05127224 */ /* 0x000fe400078e02ff */
[----:B------:R-:W-:Y:S02]  /*0530*/  IMAD R19, R7, R3, R0 ;  /* 0x0000000307137224 */ /* 0x000fe400078e0200 */
[----:B------:R-:W-:-:S04]  /*0540*/  IMAD.WIDE.U32 R6, R3, R6, RZ ;  /* 0x0000000603067225 */ /* 0x000fc800078e00ff */
[----:B------:R-:W-:-:S04]  /*0550*/  IMAD.WIDE.U32 R4, R3, R14, RZ ;  /* 0x0000000e03047225 */ /* 0x000fc800078e00ff */
[----:B------:R-:W-:Y:S01]  /*0560*/  IMAD R15, R15, R3, R18 ;  /* 0x000000030f0f7224 */ /* 0x000fe200078e0212 */
[----:B------:R-:W-:Y:S01]  /*0570*/  MOV R14, R4 ;  /* 0x00000004000e7202 */ /* 0x000fe20000000f00 */
[----:B------:R-:W-:Y:S02]  /*0580*/  IMAD R3, R9, R8, RZ ;  /* 0x0000000809037224 */ /* 0x000fe400078e02ff */
[----:B------:R-:W-:Y:S01]  /*0590*/  IMAD.WIDE.U32 R10, R10, R10, R12 ;  /* 0x0000000a0a0a7225 */ /* 0x000fe200078e000c */
[----:B------:R-:W-:Y:S02]  /*05a0*/  IADD3 R13, PT, PT, R7, R19, RZ ;  /* 0x00000013070d7210 */ /* 0x000fe40007ffe0ff */
[----:B------:R-:W-:Y:S01]  /*05b0*/  IADD3 R15, PT, PT, R5, R15, RZ ;  /* 0x0000000f050f7210 */ /* 0x000fe20007ffe0ff */
[----:B------:R-:W-:Y:S01]  /*05c0*/  IMAD R3, R8, R9, R3 ;  /* 0x0000000908037224 */ /* 0x000fe200078e0203 */
[----:B------:R-:W-:Y:S01]  /*05d0*/  MOV R12, R6 ;  /* 0x00000006000c7202 */ /* 0x000fe20000000f00 */
[----:B------:R-:W-:Y:S01]  /*05e0*/  IMAD.IADD R19, R11, 0x1, R25 ;  /* 0x000000010b137824 */ /* 0x000fe200078e0219 */
[----:B------:R-:W-:Y:S01]  /*05f0*/  MOV R8, R22 ;  /* 0x0000001600087202 */ /* 0x000fe20000000f00 */
[----:B------:R-:W-:Y:S01]  /*0600*/  IMAD.IADD R9, R23, 0x1, R3 ;  /* 0x0000000117097824 */ /* 0x000fe200078e0203 */
[----:B------:R0:W-:Y:S01]  /*0610*/  STL.64 [R2+0x10], R14 ;  /* 0x0000100e02007387 */ /* 0x0001e20000100a00 */
[----:B------:R-:W-:-:S03]  /*0620*/  IMAD.MOV.U32 R18, RZ, RZ, R10 ;  /* 0x000000ffff127224 */ /* 0x000fc600078e000a */
[----:B------:R0:W-:Y:S04]  /*0630*/  STL.64 [R2+0x8], R12 ;  /* 0x0000080c02007387 */ /* 0x0001e80000100a00 */
[----:B------:R0:W-:Y:S04]  /*0640*/  STL.64 [R2+0x18], R18 ;  /* 0x0000181202007387 */ /* 0x0001e80000100a00 */
[----:B------:R0:W-:Y:S01]  /*0650*/  STL.64 [R2], R8 ;  /* 0x0000000802007387 */ /* 0x0001e20000100a00 */
[----:B------:R-:W-:Y:S05]  /*0660*/  @P0 BRA `(.L_x_10) ;  /* 0x0000000000200947 */ /* 0x000fea0003800000 */
[----:B------:R-:W-:Y:S01]  /*0670*/  IADD3 R6, P0, PT, R22, R6, RZ ;  /* 0x0000000616067210 */ /* 0x000fe20007f1e0ff */
[----:B------:R1:W-:Y:S01]  /*0680*/  STL.64 [R2+0x8], R8 ;  /* 0x0000080802007387 */ /* 0x0003e20000100a00 */
[----:B------:R-:W-:-:S03]  /*0690*/  IADD3 R4, P1, PT, R4, R10, RZ ;  /* 0x0000000a04047210 */ /* 0x000fc60007f3e0ff */
[----:B------:R-:W-:Y:S01]  /*06a0*/  IMAD.X R7, R13, 0x1, R9, P0 ;  /* 0x000000010d077824 */ /* 0x000fe200000e0609 */
[----:B------:R-:W-:Y:S01]  /*06b0*/  IADD3.X R5, PT, PT, R19, R15, RZ, P1, !PT ;  /* 0x0000000f13057210 */ /* 0x000fe20000ffe4ff */
[----:B------:R1:W-:Y:S04]  /*06c0*/  STL.64 [R2+0x18], R14 ;  /* 0x0000180e02007387 */ /* 0x0003e80000100a00 */
[----:B------:R1:W-:Y:S04]  /*06d0*/  STL.64 [R2], R6 ;  /* 0x0000000602007387 */ /* 0x0003e80000100a00 */
[----:B------:R1:W-:Y:S02]  /*06e0*/  STL.64 [R2+0x10], R4 ;  /* 0x0000100402007387 */ /* 0x0003e40000100a00 */
.L_x_10:
[----:B------:R-:W-:Y:S05]  /*06f0*/  BSYNC.RECONVERGENT B6 ;  /* 0x0000000000067941 */ /* 0x000fea0003800200 */
.L_x_9:
[----:B------:R-:W2:Y:S01]  /*0700*/  LDL R20, [R1+0x14] ;  /* 0x0000140001147983 */ /* 0x000ea20000100800 */
[----:B------:R3:W-:Y:S05]  /*0710*/  BMOV.32 B6, R17 ;  /* 0x0000001106007356 */ /* 0x0007ea0000000000 */
[----:B------:R-:W2:Y:S04]  /*0720*/  LDL R21, [R1+0x18] ;  /* 0x0000180001157983 */ /* 0x000ea80000100800 */
[----:B01----:R-:W2:Y:S04]  /*0730*/  LDL R2, [R1] ;  /* 0x0000000001027983 */ /* 0x003ea80000100800 */
[----:B------:R-:W2:Y:S04]  /*0740*/  LDL R16, [R1+0x4] ;  /* 0x0000040001107983 */ /* 0x000ea80000100800 */
[----:B---3--:R-:W2:Y:S04]  /*0750*/  LDL R17, [R1+0x8] ;  /* 0x0000080001117983 */ /* 0x008ea80000100800 */
[----:B------:R-:W2:Y:S04]  /*0760*/  LDL R18, [R1+0xc] ;  /* 0x00000c0001127983 */ /* 0x000ea80000100800 */
[----:B------:R-:W2:Y:S04]  /*0770*/  LDL R19, [R1+0x10] ;  /* 0x0000100001137983 */ /* 0x000ea80000100800 */
[----:B------:R-:W2:Y:S04]  /*0780*/  LDL R22, [R1+0x1c] ;  /* 0x00001c0001167983 */ /* 0x000ea80000100800 */
[----:B------:R-:W2:Y:S04]  /*0790*/  LDL R23, [R1+0x20] ;  /* 0x0000200001177983 */ /* 0x000ea80000100800 */
[----:B------:R0:W2:Y:S02]  /*07a0*/  LDL R25, [R1+0x24] ;  /* 0x0000240001197983 */ /* 0x0000a40000100800 */
[----:B0-----:R-:W-:Y:S01]  /*07b0*/  IADD3 R1, PT, PT, R1, 0x28, RZ ;  /* 0x0000002801017810 */ /* 0x001fe20007ffe0ff */
[----:B--2---:R-:W-:Y:S06]  /*07c0*/  RET.REL.NODEC R20 `(_Z25fibonacci_matrix_parallelPxi) ;  /* 0xfffffff8140c7950 */ /* 0x004fec0003c3ffff */
.L_x_11:
        /* <DEDUP_REMOVED lines=11> */
.L_x_28:


//--------------------- .text._Z18fibonacci_parallelPii --------------------------
	.section	.text._Z18fibonacci_parallelPii,"ax",@progbits
	.align	128
        .global         _Z18fibonacci_parallelPii
        .type           _Z18fibonacci_parallelPii,@function
        .size           _Z18fibonacci_parallelPii,(.L_x_31 - _Z18fibonacci_parallelPii)
        .other          _Z18fibonacci_parallelPii,@"STO_CUDA_ENTRY STV_DEFAULT"
_Z18fibonacci_parallelPii:
.text._Z18fibonacci_parallelPii:
[----:B------:R-:W-:Y:S01]  /*0000*/  LDC R1, c[0x0][0x37c] ;  /* 0x0000df00ff017b82 */ /* 0x000fe20000000800 */
[----:B------:R-:W0:Y:S07]  /*0010*/  S2R R3, SR_TID.X ;  /* 0x0000000000037919 */ /* 0x000e2e0000002100 */
[----:B------:R-:W0:Y:S01]  /*0020*/  S2UR UR4, SR_CTAID.X ;  /* 0x00000000000479c3 */ /* 0x000e220000002500 */
[----:B------:R-:W1:Y:S07]  /*0030*/  LDCU UR5, c[0x0][0x388] ;  /* 0x00007100ff0577ac */ /* 0x000e6e0008000800 */
[----:B------:R-:W0:Y:S02]  /*0040*/  LDC R0, c[0x0][0x360] ;  /* 0x0000d800ff007b82 */ /* 0x000e240000000800 */
[----:B0-----:R-:W-:-:S05]  /*0050*/  IMAD R0, R0, UR4, R3 ;  /* 0x0000000400007c24 */ /* 0x001fca000f8e0203 */
[----:B-1----:R-:W-:-:S13]  /*0060*/  ISETP.GE.AND P0, PT, R0, UR5, PT ;  /* 0x0000000500007c0c */ /* 0x002fda000bf06270 */
[----:B------:R-:W-:Y:S05]  /*0070*/  @P0 EXIT ;  /* 0x000000000000094d */ /* 0x000fea0003800000 */
[----:B------:R-:W-:Y:S01]  /*0080*/  VIMNMX.U32 R2, PT, PT, R0, 0x2, PT ;  /* 0x0000000200027848 */ /* 0x000fe20003fe0000 */
[----:B------:R-:W0:Y:S04]  /*0090*/  LDCU.64 UR4, c[0x0][0x358] ;  /* 0x00006b00ff0477ac */ /* 0x000e280008000a00 */
[----:B------:R-:W-:-:S04]  /*00a0*/  IMAD.SHL.U32 R4, R2, 0x4, RZ ;  /* 0x0000000402047824 */ /* 0x000fc800078e00ff */
[----:B------:R-:W1:Y:S02]  /*00b0*/  LDC R2, c[0x2][R4] ;  /* 0x0080000004027b82 */ /* 0x000e640000000800 */
[----:B-1----:R-:W-:-:S04]  /*00c0*/  SHF.R.S32.HI R3, RZ, 0x1f, R2 ;  /* 0x0000001fff037819 */ /* 0x002fc80000011402 */
.L_x_24:
[----:B0-----:R-:W-:Y:S05]  /*00d0*/  BRX R2 -0xe0                                                                (*"BRANCH_TARGETS .L_x_25,.L_x_26,.L_x_27"*) ;  /* 0xfffffffc02c87949 */ /* 0x001fea000383ffff */
.L_x_27:
[----:B------:R-:W-:Y:S01]  /*00e0*/  ISETP.GE.AND P0, PT, R0, 0x2, PT ;  /* 0x000000020000780c */ /* 0x000fe20003f06270 */
[----:B------:R-:W-:Y:S01]  /*00f0*/  BSSY.RECONVERGENT B1, `(.L_x_12) ;  /* 0x000004d000017945 */ /* 0x000fe20003800200 */
[----:B------:R-:W-:-:S11]  /*0100*/  IMAD.MOV.U32 R5, RZ, RZ, 0x1 ;  /* 0x00000001ff057424 */ /* 0x000fd600078e00ff */
[----:B------:R-:W-:Y:S05]  /*0110*/  @!P0 BRA `(.L_x_13) ;  /* 0x0000000400288947 */ /* 0x000fea0003800000 */
[C---:B------:R-:W-:Y:S01]  /*0120*/  IADD3 R2, PT, PT, R0.reuse, -0x2, RZ ;  /* 0xfffffffe00027810 */ /* 0x040fe20007ffe0ff */
[----:B------:R-:W-:Y:S01]  /*0130*/  VIADD R3, R0, 0xffffffff ;  /* 0xffffffff00037836 */ /* 0x000fe20000000000 */
[----:B------:R-:W-:Y:S01]  /*0140*/  BSSY.RECONVERGENT B0, `(.L_x_14) ;  /* 0x000003e000007945 */ /* 0x000fe20003800200 */
[----:B------:R-:W-:Y:S01]  /*0150*/  HFMA2 R5, -RZ, RZ, 0, 5.9604644775390625e-08 ;  /* 0x00000001ff057431 */ /* 0x000fe200000001ff */
[----:B------:R-:W-:Y:S01]  /*0160*/  ISETP.GE.U32.AND P0, PT, R2, 0x3, PT ;  /* 0x000000030200780c */ /* 0x000fe20003f06070 */
[----:B------:R-:W-:Y:S01]  /*0170*/  IMAD.MOV.U32 R4, RZ, RZ, RZ ;  /* 0x000000ffff047224 */ /* 0x000fe200078e00ff */
[----:B------:R-:W-:-:S11]  /*0180*/  LOP3.LUT R2, R3, 0x3, RZ, 0xc0, !PT ;  /* 0x0000000303027812 */ /* 0x000fd600078ec0ff */
[----:B------:R-:W-:Y:S05]  /*0190*/  @!P0 BRA `(.L_x_15) ;  /* 0x0000000000e08947 */ /* 0x000fea0003800000 */
[----:B------:R-:W-:Y:S01]  /*01a0*/  LOP3.LUT R3, R3, 0xfffffffc, RZ, 0xc0, !PT ;  /* 0xfffffffc03037812 */ /* 0x000fe200078ec0ff */
[----:B------:R-:W-:Y:S01]  /*01b0*/  IMAD.MOV.U32 R4, RZ, RZ, RZ ;  /* 0x000000ffff047224 */ /* 0x000fe200078e00ff */
[----:B------:R-:W-:-:S03]  /*01c0*/  MOV R5, 0x1 ;  /* 0x0000000100057802 */ /* 0x000fc60000000f00 */
[----:B------:R-:W-:-:S05]  /*01d0*/  IMAD.MOV R3, RZ, RZ, -R3 ;  /* 0x000000ffff037224 */ /* 0x000fca00078e0a03 */
[----:B------:R-:W-:-:S13]  /*01e0*/  ISETP.GE.AND P0, PT, R3, RZ, PT ;  /* 0x000000ff0300720c */ /* 0x000fda0003f06270 */
[----:B------:R-:W-:Y:S05]  /*01f0*/  @P0 BRA `(.L_x_16) ;  /* 0x0000000000ac0947 */ /* 0x000fea0003800000 */
[----:B------:R-:W-:Y:S01]  /*0200*/  IMAD.MOV R6, RZ, RZ, -R3 ;  /* 0x000000ffff067224 */ /* 0x000fe200078e0a03 */
[----:B------:R-:W-:Y:S01]  /*0210*/  BSSY.RECONVERGENT B2, `(.L_x_17) ;  /* 0x0000018000027945 */ /* 0x000fe20003800200 */
[----:B------:R-:W-:-:S03]  /*0220*/  PLOP3.LUT P0, PT, PT, PT, PT, 0x80, 0x8 ;  /* 0x000000000008781c */ /* 0x000fc60003f0f070 */
[----:B------:R-:W-:-:S13]  /*0230*/  ISETP.GT.AND P1, PT, R6, 0xc, PT ;  /* 0x0000000c0600780c */ /* 0x000fda0003f24270 */
[----:B------:R-:W-:Y:S05]  /*0240*/  @!P1 BRA `(.L_x_18) ;  /* 0x0000000000509947 */ /* 0x000fea0003800000 */
[----:B------:R-:W-:-:S13]  /*0250*/  PLOP3.LUT P0, PT, PT, PT, PT, 0x8, 0x80 ;  /* 0x000000000080781c */ /* 0x000fda0003f0e170 */
.L_x_19:
[----:B------:R-:W-:Y:S01]  /*0260*/  IMAD.IADD R4, R4, 0x1, R5 ;  /* 0x0000000104047824 */ /* 0x000fe200078e0205 */
[----:B------:R-:W-:-:S04]  /*0270*/  IADD3 R3, PT, PT, R3, 0x10, RZ ;  /* 0x0000001003037810 */ /* 0x000fc80007ffe0ff */
[----:B------:R-:W-:Y:S02]  /*0280*/  IADD3 R5, PT, PT, R4, R5, RZ ;  /* 0x0000000504057210 */ /* 0x000fe40007ffe0ff */
[----:B------:R-:W-:-:S03]  /*0290*/  ISETP.GE.AND P1, PT, R3, -0xc, PT ;  /* 0xfffffff40300780c */ /* 0x000fc60003f26270 */
[----:B------:R-:W-:-:S04]  /*02a0*/  IMAD.IADD R4, R4, 0x1, R5 ;  /* 0x0000000104047824 */ /* 0x000fc800078e0205 */
[----:B------:R-:W-:-:S05]  /*02b0*/  IMAD.IADD R5, R5, 0x1, R4 ;  /* 0x0000000105057824 */ /* 0x000fca00078e0204 */
[----:B------:R-:W-:-:S05]  /*02c0*/  IADD3 R4, PT, PT, R4, R5, RZ ;  /* 0x0000000504047210 */ /* 0x000fca0007ffe0ff */
[----:B------:R-:W-:-:S04]  /*02d0*/  IMAD.IADD R5, R5, 0x1, R4 ;  /* 0x0000000105057824 */ /* 0x000fc800078e0204 */
[----:B------:R-:W-:-:S05]  /*02e0*/  IMAD.IADD R4, R4, 0x1, R5 ;  /* 0x0000000104047824 */ /* 0x000fca00078e0205 */
[----:B------:R-:W-:-:S05]  /*02f0*/  IADD3 R5, PT, PT, R5, R4, RZ ;  /* 0x0000000405057210 */ /* 0x000fca0007ffe0ff */
[----:B------:R-:W-:-:S04]  /*0300*/  IMAD.IADD R4, R4, 0x1, R5 ;  /* 0x0000000104047824 */ /* 0x000fc800078e0205 */
[----:B------:R-:W-:-:S05]  /*0310*/  IMAD.IADD R5, R5, 0x1, R4 ;  /* 0x0000000105057824 */ /* 0x000fca00078e0204 */
[----:B------:R-:W-:-:S05]  /*0320*/  IADD3 R4, PT, PT, R4, R5, RZ ;  /* 0x0000000504047210 */ /* 0x000fca0007ffe0ff */
[----:B------:R-:W-:-:S04]  /*0330*/  IMAD.IADD R5, R5, 0x1, R4 ;  /* 0x0000000105057824 */ /* 0x000fc800078e0204 */
[----:B------:R-:W-:-:S04]  /*0340*/  IMAD.IADD R4, R4, 0x1, R5 ;  /* 0x0000000104047824 */ /* 0x000fc800078e0205 */
[----:B------:R-:W-:-:S04]  /*0350*/  IMAD.IADD R5, R5, 0x1, R4 ;  /* 0x0000000105057824 */ /* 0x000fc800078e0204 */
[----:B------:R-:W-:-:S05]  /*0360*/  IMAD.IADD R4, R4, 0x1, R5 ;  /* 0x0000000104047824 */ /* 0x000fca00078e0205 */
[----:B------:R-:W-:Y:S01]  /*0370*/  IADD3 R5, PT, PT, R5, R4, RZ ;  /* 0x0000000405057210 */ /* 0x000fe20007ffe0ff */
[----:B------:R-:W-:Y:S06]  /*0380*/  @!P1 BRA `(.L_x_19) ;  /* 0xfffffffc00b49947 */ /* 0x000fec000383ffff */
.L_x_18:
[----:B------:R-:W-:Y:S05]  /*0390*/  BSYNC.RECONVERGENT B2 ;  /* 0x0000000000027941 */ /* 0x000fea0003800200 */
.L_x_17:
[----:B------:R-:W-:Y:S01]  /*03a0*/  IMAD.MOV R6, RZ, RZ, -R3 ;  /* 0x000000ffff067224 */ /* 0x000fe200078e0a03 */
[----:B------:R-:W-:Y:S04]  /*03b0*/  BSSY.RECONVERGENT B2, `(.L_x_20) ;  /* 0x000000d000027945 */ /* 0x000fe80003800200 */
[----:B------:R-:W-:-:S13]  /*03c0*/  ISETP.GT.AND P1, PT, R6, 0x4, PT ;  /* 0x000000040600780c */ /* 0x000fda0003f24270 */
[----:B------:R-:W-:Y:S05]  /*03d0*/  @!P1 BRA `(.L_x_21) ;  /* 0x0000000000289947 */ /* 0x000fea0003800000 */
[----:B------:R-:W-:Y:S01]  /*03e0*/  IMAD.IADD R4, R5, 0x1, R4 ;  /* 0x0000000105047824 */ /* 0x000fe200078e0204 */
[----:B------:R-:W-:Y:S02]  /*03f0*/  PLOP3.LUT P0, PT, PT, PT, PT, 0x8, 0x80 ;  /* 0x000000000080781c */ /* 0x000fe40003f0e170 */
[----:B------:R-:W-:Y:S02]  /*0400*/  IADD3 R3, PT, PT, R3, 0x8, RZ ;  /* 0x0000000803037810 */ /* 0x000fe40007ffe0ff */
[----:B------:R-:W-:-:S05]  /*0410*/  IADD3 R5, PT, PT, R5, R4, RZ ;  /* 0x0000000405057210 */ /* 0x000fca0007ffe0ff */
[----:B------:R-:W-:-:S04]  /*0420*/  IMAD.IADD R4, R4, 0x1, R5 ;  /* 0x0000000104047824 */ /* 0x000fc800078e0205 */
[----:B------:R-:W-:-:S05]  /*0430*/  IMAD.IADD R5, R5, 0x1, R4 ;  /* 0x0000000105057824 */ /* 0x000fca00078e0204 */
[----:B------:R-:W-:-:S05]  /*0440*/  IADD3 R4, PT, PT, R4, R5, RZ ;  /* 0x0000000504047210 */ /* 0x000fca0007ffe0ff */
[----:B------:R-:W-:-:S04]  /*0450*/  IMAD.IADD R5, R5, 0x1, R4 ;  /* 0x0000000105057824 */ /* 0x000fc800078e0204 */
[----:B------:R-:W-:-:S04]  /*0460*/  IMAD.IADD R4, R4, 0x1, R5 ;  /* 0x0000000104047824 */ /* 0x000fc800078e0205 */
[----:B------:R-:W-:-:S07]  /*0470*/  IMAD.IADD R5, R5, 0x1, R4 ;  /* 0x0000000105057824 */ /* 0x000fce00078e0204 */
.L_x_21:
[----:B------:R-:W-:Y:S05]  /*0480*/  BSYNC.RECONVERGENT B2 ;  /* 0x0000000000027941 */ /* 0x000fea0003800200 */
.L_x_20:
[----:B------:R-:W-:-:S13]  /*0490*/  ISETP.NE.OR P0, PT, R3, RZ, P0 ;  /* 0x000000ff0300720c */ /* 0x000fda0000705670 */
[----:B------:R-:W-:Y:S05]  /*04a0*/  @!P0 BRA `(.L_x_15) ;  /* 0x00000000001c8947 */ /* 0x000fea0003800000 */
.L_x_16:
[----:B------:R-:W-:Y:S01]  /*04b0*/  IADD3 R3, PT, PT, R3, 0x4, RZ ;  /* 0x0000000403037810 */ /* 0x000fe20007ffe0ff */
[----:B------:R-:W-:-:S03]  /*04c0*/  IMAD.IADD R4, R4, 0x1, R5 ;  /* 0x0000000104047824 */ /* 0x000fc600078e0205 */
[----:B------:R-:W-:Y:S01]  /*04d0*/  ISETP.NE.AND P0, PT, R3, RZ, PT ;  /* 0x000000ff0300720c */ /* 0x000fe20003f05270 */
[----:B------:R-:W-:-:S04]  /*04e0*/  IMAD.IADD R5, R4, 0x1, R5 ;  /* 0x0000000104057824 */ /* 0x000fc800078e0205 */
[----:B------:R-:W-:-:S05]  /*04f0*/  IMAD.IADD R4, R4, 0x1, R5 ;  /* 0x0000000104047824 */ /* 0x000fca00078e0205 */
[----:B------:R-:W-:-:S03]  /*0500*/  IADD3 R5, PT, PT, R5, R4, RZ ;  /* 0x0000000405057210 */ /* 0x000fc60007ffe0ff */
[----:B------:R-:W-:Y:S05]  /*0510*/  @P0 BRA `(.L_x_16) ;  /* 0xfffffffc00e40947 */ /* 0x000fea000383ffff */
.L_x_15:
[----:B------:R-:W-:Y:S05]  /*0520*/  BSYNC.RECONVERGENT B0 ;  /* 0x0000000000007941 */ /* 0x000fea0003800200 */
.L_x_14:
[----:B------:R-:W-:-:S13]  /*0530*/  ISETP.NE.AND P0, PT, R2, RZ, PT ;  /* 0x000000ff0200720c */ /* 0x000fda0003f05270 */
[----:B------:R-:W-:Y:S05]  /*0540*/  @!P0 BRA `(.L_x_13) ;  /* 0x00000000001c8947 */ /* 0x000fea0003800000 */
[----:B------:R-:W-:-:S07]  /*0550*/  IMAD.MOV R2, RZ, RZ, -R2 ;  /* 0x000000ffff027224 */ /* 0x000fce00078e0a02 */
.L_x_22:
[----:B------:R-:W-:Y:S01]  /*0560*/  IADD3 R2, PT, PT, R2, 0x1, RZ ;  /* 0x0000000102027810 */ /* 0x000fe20007ffe0ff */
[----:B------:R-:W-:Y:S01]  /*0570*/  IMAD.MOV.U32 R3, RZ, RZ, R5 ;  /* 0x000000ffff037224 */ /* 0x000fe200078e0005 */
[----:B------:R-:W-:Y:S02]  /*0580*/  IADD3 R5, PT, PT, R4, R5, RZ ;  /* 0x0000000504057210 */ /* 0x000fe40007ffe0ff */
[----:B------:R-:W-:Y:S01]  /*0590*/  ISETP.NE.AND P0, PT, R2, RZ, PT ;  /* 0x000000ff0200720c */ /* 0x000fe20003f05270 */
[----:B------:R-:W-:-:S12]  /*05a0*/  IMAD.MOV.U32 R4, RZ, RZ, R3 ;  /* 0x000000ffff047224 */ /* 0x000fd800078e0003 */
[----:B------:R-:W-:Y:S05]  /*05b0*/  @P0 BRA `(.L_x_22) ;  /* 0xfffffffc00e80947 */ /* 0x000fea000383ffff */
.L_x_13:
[----:B------:R-:W-:Y:S05]  /*05c0*/  BSYNC.RECONVERGENT B1 ;  /* 0x0000000000017941 */ /* 0x000fea0003800200 */
.L_x_12:
[----:B------:R-:W0:Y:S02]  /*05d0*/  LDC.64 R2, c[0x0][0x380] ;  /* 0x0000e000ff027b82 */ /* 0x000e240000000a00 */
[----:B0-----:R-:W-:-:S05]  /*05e0*/  IMAD.WIDE R2, R0, 0x4, R2 ;  /* 0x0000000400027825 */ /* 0x001fca00078e0202 */
[----:B------:R-:W-:Y:S01]  /*05f0*/  STG.E desc[UR4][R2.64], R5 ;  /* 0x0000000502007986 */ /* 0x000fe2000c101904 */
[----:B------:R-:W-:Y:S05]  /*0600*/  EXIT ;  /* 0x000000000000794d */ /* 0x000fea0003800000 */
.L_x_25:
[----:B------:R-:W0:Y:S02]  /*0610*/  LDC.64 R2, c[0x0][0x380] ;  /* 0x0000e000ff027b82 */ /* 0x000e240000000a00 */
[----:B0-----:R-:W-:Y:S01]  /*0620*/  STG.E desc[UR4][R2.64], RZ ;  /* 0x000000ff02007986 */ /* 0x001fe2000c101904 */
[----:B------:R-:W-:Y:S05]  /*0630*/  EXIT ;  /* 0x000000000000794d */ /* 0x000fea0003800000 */
.L_x_26:
[----:B------:R-:W0:Y:S01]  /*0640*/  LDC.64 R2, c[0x0][0x380] ;  /* 0x0000e000ff027b82 */ /* 0x000e220000000a00 */
[----:B------:R-:W-:-:S05]  /*0650*/  HFMA2 R5, -RZ, RZ, 0, 5.9604644775390625e-08 ;  /* 0x00000001ff057431 */ /* 0x000fca00000001ff */
[----:B0-----:R-:W-:Y:S01]  /*0660*/  STG.E desc[UR4][R2.64+0x4], R5 ;  /* 0x0000040502007986 */ /* 0x001fe2000c101904 */
[----:B------:R-:W-:Y:S05]  /*0670*/  EXIT ;  /* 0x000000000000794d */ /* 0x000fea0003800000 */
.L_x_23:
        /* <DEDUP_REMOVED lines=16> */
.L_x_31:


//--------------------- .nv.shared._Z25fibonacci_shared_parallelPii --------------------------
	.section	.nv.shared._Z25fibonacci_shared_parallelPii,"aw",@nobits
	.sectionflags	@""
	.align	16
	.zero		1024


//--------------------- .nv.shared.reserved.0     --------------------------
	.section	.nv.shared.reserved.0,"aw",@nobits
	.weak		__nv_reservedSMEM_offset_0_alias
	.size		__nv_reservedSMEM_offset_0_alias, 0, 64
	.other		__nv_reservedSMEM_offset_0_alias,@"STO_CUDA_RESERVED_SHARED STV_DEFAULT"
__nv_reservedSMEM_offset_0_alias:
	.zero		0
	.zero		64


//--------------------- .nv.shared._Z25fibonacci_matrix_parallelPxi --------------------------
	.section	.nv.shared._Z25fibonacci_matrix_parallelPxi,"aw",@nobits
	.sectionflags	@""
	.align	16
	.zero		1024


//--------------------- .nv.shared._Z18fibonacci_parallelPii --------------------------
	.section	.nv.shared._Z18fibonacci_parallelPii,"aw",@nobits
	.sectionflags	@""
	.align	16
	.zero		1024


//--------------------- .nv.constant0._Z25fibonacci_shared_parallelPii --------------------------
	.section	.nv.constant0._Z25fibonacci_shared_parallelPii,"a",@progbits
	.sectionflags	@""
	.align	4
.nv.constant0._Z25fibonacci_shared_parallelPii:
	.zero		908


//--------------------- .nv.constant0._Z25fibonacci_matrix_parallelPxi --------------------------
	.section	.nv.constant0._Z25fibonacci_matrix_parallelPxi,"a",@progbits
	.sectionflags	@""
	.align	4
.nv.constant0._Z25fibonacci_matrix_parallelPxi:
	.zero		908


//--------------------- .nv.constant0._Z18fibonacci_parallelPii --------------------------
	.section	.nv.constant0._Z18fibonacci_parallelPii,"a",@progbits
	.sectionflags	@""
	.align	4
.nv.constant0._Z18fibonacci_parallelPii:
	.zero		908


//--------------------- SYMBOLS --------------------------

	.type		.nv.reservedSmem.offset0,@object
	.size		.nv.reservedSmem.offset0,0x4
	.type		.nv.reservedSmem.cap,@object
	.size		.nv.reservedSmem.cap,0x4
